	.headerflags	@"EF_CUDA_TEXMODE_UNIFIED EF_CUDA_64BIT_ADDRESS EF_CUDA_ACCELERATORS EF_CUDA_SM90 EF_CUDA_VIRTUAL_SM(EF_CUDA_SM90)"
	.elftype	@"ET_EXEC"


//--------------------- .nv.info                  --------------------------
	.section	.nv.info,"",@"SHT_CUDA_INFO"
	.align	4


	//----- nvinfo : EIATTR_REGCOUNT
	.align		4
        /*0000*/ 	.byte	0x04, 0x2f
        /*0002*/ 	.short	(.L_3 - .L_2)
	.align		4
.L_2:
        /*0004*/ 	.word	index@(triton_poi_fused__native_batch_norm_legit_no_training_convolution_relu_45)
        /*0008*/ 	.word	0x00000020


	//----- nvinfo : EIATTR_MIN_STACK_SIZE
	.align		4
.L_3:
        /*000c*/ 	.byte	0x04, 0x12
        /*000e*/ 	.short	(.L_5 - .L_4)
	.align		4
.L_4:
        /*0010*/ 	.word	index@(triton_poi_fused__native_batch_norm_legit_no_training_convolution_relu_45)
        /*0014*/ 	.word	0x00000000


	//----- nvinfo : EIATTR_FRAME_SIZE
	.align		4
.L_5:
        /*0018*/ 	.byte	0x04, 0x11
        /*001a*/ 	.short	(.L_7 - .L_6)
	.align		4
.L_6:
        /*001c*/ 	.word	index@(triton_poi_fused__native_batch_norm_legit_no_training_convolution_relu_45)
        /*0020*/ 	.word	0x00000000


	//----- nvinfo : EIATTR_MIN_STACK_SIZE
	.align		4
.L_7:
        /*0024*/ 	.byte	0x04, 0x12
        /*0026*/ 	.short	(.L_9 - .L_8)
	.align		4
.L_8:
        /*0028*/ 	.word	index@(triton_poi_fused__native_batch_norm_legit_no_training_convolution_relu_45)
        /*002c*/ 	.word	0x00000000
.L_9:


//--------------------- .nv.info.triton_poi_fused__native_batch_norm_legit_no_training_convolution_relu_45 --------------------------
	.section	.nv.info.triton_poi_fused__native_batch_norm_legit_no_training_convolution_relu_45,"",@"SHT_CUDA_INFO"
	.sectionflags	@""
	.align	4


	//----- nvinfo : EIATTR_CUDA_API_VERSION
	.align		4
        /*0000*/ 	.byte	0x04, 0x37
        /*0002*/ 	.short	(.L_11 - .L_10)
.L_10:
        /*0004*/ 	.word	0x0000007c


	//----- nvinfo : EIATTR_KPARAM_INFO
	.align		4
.L_11:
        /*0008*/ 	.byte	0x04, 0x17
        /*000a*/ 	.short	(.L_13 - .L_12)
.L_12:
        /*000c*/ 	.word	0x00000000
        /*0010*/ 	.short	0x0007
        /*0012*/ 	.short	0x0038
        /*0014*/ 	.byte	0x00, 0xf0, 0x11, 0x00


	//----- nvinfo : EIATTR_KPARAM_INFO
	.align		4
.L_13:
        /*0018*/ 	.byte	0x04, 0x17
        /*001a*/ 	.short	(.L_15 - .L_14)
.L_14:
        /*001c*/ 	.word	0x00000000
        /*0020*/ 	.short	0x0006
        /*0022*/ 	.short	0x0030
        /*0024*/ 	.byte	0x00, 0xf4, 0x21, 0x00


	//----- nvinfo : EIATTR_KPARAM_INFO
	.align		4
.L_15:
        /*0028*/ 	.byte	0x04, 0x17
        /*002a*/ 	.short	(.L_17 - .L_16)
.L_16:
        /*002c*/ 	.word	0x00000000
        /*0030*/ 	.short	0x0005
        /*0032*/ 	.short	0x0028
        /*0034*/ 	.byte	0x00, 0xf4, 0x21, 0x00


	//----- nvinfo : EIATTR_KPARAM_INFO
	.align		4
.L_17:
        /*0038*/ 	.byte	0x04, 0x17
        /*003a*/ 	.short	(.L_19 - .L_18)
.L_18:
        /*003c*/ 	.word	0x00000000
        /*0040*/ 	.short	0x0004
        /*0042*/ 	.short	0x0020
        /*0044*/ 	.byte	0x00, 0xf4, 0x21, 0x00


	//----- nvinfo : EIATTR_KPARAM_INFO
	.align		4
.L_19:
        /*0048*/ 	.byte	0x04, 0x17
        /*004a*/ 	.short	(.L_21 - .L_20)
.L_20:
        /*004c*/ 	.word	0x00000000
        /*0050*/ 	.short	0x0003
        /*0052*/ 	.short	0x0018
        /*0054*/ 	.byte	0x00, 0xf4, 0x21, 0x00


	//----- nvinfo : EIATTR_KPARAM_INFO
	.align		4
.L_21:
        /*0058*/ 	.byte	0x04, 0x17
        /*005a*/ 	.short	(.L_23 - .L_22)
.L_22:
        /*005c*/ 	.word	0x00000000
        /*0060*/ 	.short	0x0002
        /*0062*/ 	.short	0x0010
        /*0064*/ 	.byte	0x00, 0xf4, 0x21, 0x00


	//----- nvinfo : EIATTR_KPARAM_INFO
	.align		4
.L_23:
        /*0068*/ 	.byte	0x04, 0x17
        /*006a*/ 	.short	(.L_25 - .L_24)
.L_24:
        /*006c*/ 	.word	0x00000000
        /*0070*/ 	.short	0x0001
        /*0072*/ 	.short	0x0008
        /*0074*/ 	.byte	0x00, 0xf4, 0x21, 0x00


	//----- nvinfo : EIATTR_KPARAM_INFO
	.align		4
.L_25:
        /*0078*/ 	.byte	0x04, 0x17
        /*007a*/ 	.short	(.L_27 - .L_26)
.L_26:
        /*007c*/ 	.word	0x00000000
        /*0080*/ 	.short	0x0000
        /*0082*/ 	.short	0x0000
        /*0084*/ 	.byte	0x00, 0xf4, 0x21, 0x00


	//----- nvinfo : EIATTR_SPARSE_MMA_MASK
	.align		4
.L_27:
        /*0088*/ 	.byte	0x03, 0x50
        /*008a*/ 	.short	0x0000


	//----- nvinfo : EIATTR_MAXREG_COUNT
	.align		4
        /*008c*/ 	.byte	0x03, 0x1b
        /*008e*/ 	.short	0x00ff


	//----- nvinfo : EIATTR_EXIT_INSTR_OFFSETS
	.align		4
        /*0090*/ 	.byte	0x04, 0x1c
        /*0092*/ 	.short	(.L_29 - .L_28)


	//   ....[0]....
.L_28:
        /*0094*/ 	.word	0x000007b0


	//----- nvinfo : EIATTR_REQNTID
	.align		4
.L_29:
        /*0098*/ 	.byte	0x04, 0x10
        /*009a*/ 	.short	(.L_31 - .L_30)
.L_30:
        /*009c*/ 	.word	0x00000080
        /*00a0*/ 	.word	0x00000001
        /*00a4*/ 	.word	0x00000001


	//----- nvinfo : EIATTR_CBANK_PARAM_SIZE
	.align		4
.L_31:
        /*00a8*/ 	.byte	0x03, 0x19
        /*00aa*/ 	.short	0x003c


	//----- nvinfo : EIATTR_PARAM_CBANK
	.align		4
        /*00ac*/ 	.byte	0x04, 0x0a
        /*00ae*/ 	.short	(.L_33 - .L_32)
	.align		4
.L_32:
        /*00b0*/ 	.word	index@(.nv.constant0.triton_poi_fused__native_batch_norm_legit_no_training_convolution_relu_45)
        /*00b4*/ 	.short	0x0210
        /*00b6*/ 	.short	0x003c


	//----- nvinfo : EIATTR_SW_WAR
	.align		4
.L_33:
        /*00b8*/ 	.byte	0x04, 0x36
        /*00ba*/ 	.short	(.L_35 - .L_34)
.L_34:
        /*00bc*/ 	.word	0x00000008
.L_35:


//--------------------- .nv.callgraph             --------------------------
	.section	.nv.callgraph,"",@"SHT_CUDA_CALLGRAPH"
	.align	4
	.sectionentsize	8
	.align		4
        /*0000*/ 	.word	0x00000000
	.align		4
        /*0004*/ 	.word	0xffffffff
	.align		4
        /*0008*/ 	.word	0x00000000
	.align		4
        /*000c*/ 	.word	0xfffffffe
	.align		4
        /*0010*/ 	.word	0x00000000
	.align		4
        /*0014*/ 	.word	0xfffffffd
	.align		4
        /*0018*/ 	.word	0x00000000
	.align		4
        /*001c*/ 	.word	0xfffffffc


//--------------------- .nv.constant4             --------------------------
	.section	.nv.constant4,"a",@progbits
	.align	8
	.align		8
.nv.constant4:
        /*0000*/ 	.dword	_$_str
	.align		8
        /*0008*/ 	.dword	_$_str_$_2


//--------------------- .text.triton_poi_fused__native_batch_norm_legit_no_training_convolution_relu_45 --------------------------
	.section	.text.triton_poi_fused__native_batch_norm_legit_no_training_convolution_relu_45,"ax",@progbits
	.align	128
        .global         triton_poi_fused__native_batch_norm_legit_no_training_convolution_relu_45
        .type           triton_poi_fused__native_batch_norm_legit_no_training_convolution_relu_45,@function
        .size           triton_poi_fused__native_batch_norm_legit_no_training_convolution_relu_45,(.L_x_1 - triton_poi_fused__native_batch_norm_legit_no_training_convolution_relu_45)
        .other          triton_poi_fused__native_batch_norm_legit_no_training_convolution_relu_45,@"STO_CUDA_ENTRY STV_DEFAULT"
triton_poi_fused__native_batch_norm_legit_no_training_convolution_relu_45:
.text.triton_poi_fused__native_batch_norm_legit_no_training_convolution_relu_45:
[----:B------:R-:W-:Y:S01]  /*0000*/  LDC R1, c[0x0][0x28] ;  /* 0x00000a00ff017b82 */ /* 0x000fe20000000800 */
[----:B------:R-:W1:Y:S01]  /*0010*/  S2R R0, SR_TID.X ;  /* 0x0000000000007919 */ /* 0x000e620000002100 */
[----:B------:R-:W-:-:S06]  /*0020*/  ULDC.64 UR4, c[0x0][0x208] ;  /* 0x0000820000047ab9 */ /* 0x000fcc0000000a00 */
[----:B------:R-:W2:Y:S01]  /*0030*/  LDC.64 R28, c[0x0][0x218] ;  /* 0x00008600ff1c7b82 */ /* 0x000ea20000000a00 */
[----:B------:R-:W3:Y:S07]  /*0040*/  S2R R5, SR_CTAID.X ;  /* 0x0000000000057919 */ /* 0x000eee0000002500 */
[----:B------:R-:W4:Y:S08]  /*0050*/  LDC.64 R26, c[0x0][0x220] ;  /* 0x00008800ff1a7b82 */ /* 0x000f300000000a00 */
[----:B------:R-:W5:Y:S01]  /*0060*/  LDC.64 R22, c[0x0][0x230] ;  /* 0x00008c00ff167b82 */ /* 0x000f620000000a00 */
[----:B-1----:R-:W-:-:S02]  /*0070*/  SHF.L.U32 R0, R0, 0x2, RZ ;  /* 0x0000000200007819 */ /* 0x002fc400000006ff */
[----:B---3--:R-:W-:Y:S02]  /*0080*/  SHF.R.S32.HI R3, RZ, 0x15, R5 ;  /* 0x00000015ff037819 */ /* 0x008fe40000011405 */
[----:B------:R-:W-:Y:S02]  /*0090*/  LOP3.LUT R0, R0, 0x1fc, RZ, 0xc0, !PT ;  /* 0x000001fc00007812 */ /* 0x000fe400078ec0ff */
[----:B------:R-:W-:Y:S02]  /*00a0*/  SGXT R3, R3, 0x1 ;  /* 0x000000010303781a */ /* 0x000fe40000000200 */
[----:B------:R-:W-:Y:S02]  /*00b0*/  LEA R0, R5, R0, 0xa ;  /* 0x0000000005007211 */ /* 0x000fe400078e50ff */
[----:B------:R-:W1:Y:S02]  /*00c0*/  LDC.64 R4, c[0x0][0x228] ;  /* 0x00008a00ff047b82 */ /* 0x000e640000000a00 */
[----:B------:R-:W-:-:S04]  /*00d0*/  LEA.HI R3, R3, R0, RZ, 0xa ;  /* 0x0000000003037211 */ /* 0x000fc800078f50ff */
[----:B------:R-:W-:Y:S02]  /*00e0*/  SHF.R.S32.HI R9, RZ, 0xa, R3 ;  /* 0x0000000aff097819 */ /* 0x000fe40000011403 */
[----:B------:R-:W-:Y:S02]  /*00f0*/  IADD3 R3, R3, 0x200, RZ ;  /* 0x0000020003037810 */ /* 0x000fe40007ffe0ff */
[----:B------:R-:W-:Y:S02]  /*0100*/  LEA.HI R2, R9, R9, RZ, 0x7 ;  /* 0x0000000909027211 */ /* 0x000fe400078f38ff */
[----:B------:R-:W-:Y:S02]  /*0110*/  SHF.R.S32.HI R3, RZ, 0xa, R3 ;  /* 0x0000000aff037819 */ /* 0x000fe40000011403 */
[----:B------:R-:W-:Y:S02]  /*0120*/  LOP3.LUT R2, R2, 0xffffff80, RZ, 0xc0, !PT ;  /* 0xffffff8002027812 */ /* 0x000fe400078ec0ff */
[----:B------:R-:W-:-:S02]  /*0130*/  LEA.HI R6, R3, R3, RZ, 0x7 ;  /* 0x0000000303067211 */ /* 0x000fc400078f38ff */
[----:B------:R-:W-:Y:S02]  /*0140*/  IADD3 R9, R9, -R2, RZ ;  /* 0x8000000209097210 */ /* 0x000fe40007ffe0ff */
[----:B------:R-:W-:-:S04]  /*0150*/  LOP3.LUT R6, R6, 0xffffff80, RZ, 0xc0, !PT ;  /* 0xffffff8006067812 */ /* 0x000fc800078ec0ff */
[----:B------:R-:W-:Y:S01]  /*0160*/  IADD3 R3, R3, -R6, RZ ;  /* 0x8000000603037210 */ /* 0x000fe20007ffe0ff */
[--C-:B-1----:R-:W-:Y:S01]  /*0170*/  IMAD.WIDE R12, R9, 0x4, R4.reuse ;  /* 0x00000004090c7825 */ /* 0x102fe200078e0204 */
[----:B------:R-:W1:Y:S03]  /*0180*/  LDC.64 R6, c[0x0][0x210] ;  /* 0x00008400ff067b82 */ /* 0x000e660000000a00 */
[----:B------:R-:W-:Y:S01]  /*0190*/  IMAD.WIDE R24, R3, 0x4, R4 ;  /* 0x0000000403187825 */ /* 0x000fe200078e0204 */
[----:B------:R-:W3:Y:S04]  /*01a0*/  LDG.E.EL R21, desc[UR4][R12.64] ;  /* 0x000000040c157981 */ /* 0x000ee8000c2e1900 */
[----:B------:R-:W5:Y:S01]  /*01b0*/  LDC.64 R4, c[0x0][0x238] ;  /* 0x00008e00ff047b82 */ /* 0x000f620000000a00 */
[----:B------:R-:W3:Y:S01]  /*01c0*/  LDG.E.EL R24, desc[UR4][R24.64] ;  /* 0x0000000418187981 */ /* 0x000ee2000c2e1900 */
[----:B--2---:R-:W-:-:S05]  /*01d0*/  IMAD.WIDE R10, R9, 0x4, R28 ;  /* 0x00000004090a7825 */ /* 0x004fca00078e021c */
[----:B------:R4:W2:Y:S01]  /*01e0*/  LDG.E.EL R19, desc[UR4][R10.64] ;  /* 0x000000040a137981 */ /* 0x0008a2000c2e1900 */
[----:B-1----:R-:W-:-:S04]  /*01f0*/  IMAD.WIDE R6, R0, 0x4, R6 ;  /* 0x0000000400067825 */ /* 0x002fc800078e0206 */
[C---:B----4-:R-:W-:Y:S01]  /*0200*/  IMAD.WIDE R10, R9.reuse, 0x4, R26 ;  /* 0x00000004090a7825 */ /* 0x050fe200078e021a */
[----:B------:R-:W2:Y:S04]  /*0210*/  LDG.E.128 R12, desc[UR4][R6.64] ;  /* 0x00000004060c7981 */ /* 0x000ea8000c1e1d00 */
[----:B------:R-:W4:Y:S01]  /*0220*/  LDG.E.EL R18, desc[UR4][R10.64] ;  /* 0x000000040a127981 */ /* 0x000f22000c2e1900 */
[----:B-----5:R-:W-:-:S04]  /*0230*/  IMAD.WIDE R16, R9, 0x4, R22 ;  /* 0x0000000409107825 */ /* 0x020fc800078e0216 */
[----:B0-----:R-:W-:Y:S02]  /*0240*/  IMAD.WIDE R8, R9, 0x4, R4 ;  /* 0x0000000409087825 */ /* 0x001fe400078e0204 */
[----:B------:R-:W5:Y:S02]  /*0250*/  LDG.E.EL R17, desc[UR4][R16.64] ;  /* 0x0000000410117981 */ /* 0x000f64000c2e1900 */
[C---:B------:R-:W-:Y:S02]  /*0260*/  IMAD.WIDE R28, R3.reuse, 0x4, R28 ;  /* 0x00000004031c7825 */ /* 0x040fe400078e021c */
[----:B------:R-:W5:Y:S02]  /*0270*/  LDG.E.EL R20, desc[UR4][R8.64] ;  /* 0x0000000408147981 */ /* 0x000f64000c2e1900 */
[C---:B------:R-:W-:Y:S02]  /*0280*/  IMAD.WIDE R26, R3.reuse, 0x4, R26 ;  /* 0x00000004031a7825 */ /* 0x040fe400078e021a */
[----:B------:R0:W5:Y:S04]  /*0290*/  LDG.E.EL R16, desc[UR4][R28.64] ;  /* 0x000000041c107981 */ /* 0x000168000c2e1900 */
[----:B------:R-:W5:Y:S01]  /*02a0*/  LDG.E.128 R8, desc[UR4][R6.64+0x800] ;  /* 0x0008000406087981 */ /* 0x000f62000c1e1d00 */
[----:B------:R-:W-:-:S03]  /*02b0*/  IMAD.WIDE R4, R3, 0x4, R4 ;  /* 0x0000000403047825 */ /* 0x000fc600078e0204 */
[----:B------:R-:W5:Y:S01]  /*02c0*/  LDG.E.EL R2, desc[UR4][R26.64] ;  /* 0x000000041a027981 */ /* 0x000f62000c2e1900 */
[----:B------:R-:W-:-:S03]  /*02d0*/  IMAD.WIDE R22, R3, 0x4, R22 ;  /* 0x0000000403167825 */ /* 0x000fc600078e0216 */
[----:B------:R-:W5:Y:S04]  /*02e0*/  LDG.E.EL R4, desc[UR4][R4.64] ;  /* 0x0000000404047981 */ /* 0x000f68000c2e1900 */
[----:B------:R1:W5:Y:S01]  /*02f0*/  LDG.E.EL R3, desc[UR4][R22.64] ;  /* 0x0000000416037981 */ /* 0x000362000c2e1900 */
[----:B---3--:R-:W-:Y:S01]  /*0300*/  FADD R21, R21, 9.9999997473787516356e-06 ;  /* 0x3727c5ac15157421 */ /* 0x008fe20000000000 */
[----:B------:R-:W-:-:S03]  /*0310*/  FADD R24, R24, 9.9999997473787516356e-06 ;  /* 0x3727c5ac18187421 */ /* 0x000fc60000000000 */
[----:B------:R-:W3:Y:S08]  /*0320*/  MUFU.SQRT R25, R21 ;  /* 0x0000001500197308 */ /* 0x000ef00000002000 */
[----:B0-----:R-:W0:Y:S01]  /*0330*/  MUFU.SQRT R28, R24 ;  /* 0x00000018001c7308 */ /* 0x001e220000002000 */
[C---:B---3--:R-:W-:Y:S02]  /*0340*/  FSETP.GT.AND P0, PT, R25.reuse, 8.50705917302346158658e+37, PT ;  /* 0x7e8000001900780b */ /* 0x048fe40003f04000 */
[----:B------:R-:W-:-:S02]  /*0350*/  FSETP.GEU.AND P2, PT, R25, 1.175494350822287508e-38, PT ;  /* 0x008000001900780b */ /* 0x000fc40003f4e000 */
[C---:B0-----:R-:W-:Y:S02]  /*0360*/  FSETP.GT.AND P1, PT, R28.reuse, 8.50705917302346158658e+37, PT ;  /* 0x7e8000001c00780b */ /* 0x041fe40003f24000 */
[----:B------:R-:W-:-:S07]  /*0370*/  FSETP.GEU.AND P3, PT, R28, 1.175494350822287508e-38, PT ;  /* 0x008000001c00780b */ /* 0x000fce0003f6e000 */
[----:B------:R-:W-:Y:S01]  /*0380*/  @P0 FMUL R25, R25, 0.25 ;  /* 0x3e80000019190820 */ /* 0x000fe20000400000 */
[----:B------:R-:W-:-:S03]  /*0390*/  HFMA2.MMA R24, -RZ, RZ, 1.625, 0 ;  /* 0x3e800000ff187435 */ /* 0x000fc600000001ff */
[----:B------:R-:W-:Y:S01]  /*03a0*/  @!P2 FMUL R25, R25, 16777216 ;  /* 0x4b8000001919a820 */ /* 0x000fe20000400000 */
[----:B------:R-:W-:-:S04]  /*03b0*/  @P1 FMUL R28, R28, 0.25 ;  /* 0x3e8000001c1c1820 */ /* 0x000fc80000400000 */
[----:B------:R-:W-:Y:S01]  /*03c0*/  @!P3 FMUL R28, R28, 16777216 ;  /* 0x4b8000001c1cb820 */ /* 0x000fe20000400000 */
[----:B------:R-:W0:Y:S01]  /*03d0*/  MUFU.RCP R25, R25 ;  /* 0x0000001900197308 */ /* 0x000e220000001000 */
[----:B-1----:R-:W-:-:S07]  /*03e0*/  FSEL R22, R24, 1, P0 ;  /* 0x3f80000018167808 */ /* 0x002fce0000000000 */
[----:B------:R1:W3:Y:S01]  /*03f0*/  MUFU.RCP R5, R28 ;  /* 0x0000001c00057308 */ /* 0x0002e20000001000 */
[----:B------:R-:W-:Y:S01]  /*0400*/  FSEL R24, R24, 1, P1 ;  /* 0x3f80000018187808 */ /* 0x000fe20000800000 */
[----:B------:R-:W-:Y:S01]  /*0410*/  @!P2 FMUL R22, R22, 16777216 ;  /* 0x4b8000001616a820 */ /* 0x000fe20000400000 */
[--C-:B--2---:R-:W-:Y:S01]  /*0420*/  FADD R13, R13, R19.reuse ;  /* 0x000000130d0d7221 */ /* 0x104fe20000000000 */
[--C-:B------:R-:W-:Y:S01]  /*0430*/  FADD R12, R12, R19.reuse ;  /* 0x000000130c0c7221 */ /* 0x100fe20000000000 */
[--C-:B------:R-:W-:Y:S01]  /*0440*/  FADD R14, R14, R19.reuse ;  /* 0x000000130e0e7221 */ /* 0x100fe20000000000 */
[----:B------:R-:W-:Y:S01]  /*0450*/  @!P3 FMUL R24, R24, 16777216 ;  /* 0x4b8000001818b820 */ /* 0x000fe20000400000 */
[----:B------:R-:W-:Y:S01]  /*0460*/  FADD R15, R15, R19 ;  /* 0x000000130f0f7221 */ /* 0x000fe20000000000 */
[----:B0-----:R-:W-:Y:S01]  /*0470*/  FMUL R21, R25, R22 ;  /* 0x0000001619157220 */ /* 0x001fe20000400000 */
[C---:B----4-:R-:W-:Y:S01]  /*0480*/  FADD R22, -R18.reuse, R12 ;  /* 0x0000000c12167221 */ /* 0x050fe20000000100 */
[C---:B------:R-:W-:Y:S01]  /*0490*/  FADD R26, -R18.reuse, R14 ;  /* 0x0000000e121a7221 */ /* 0x040fe20000000100 */
[C---:B-1----:R-:W-:Y:S01]  /*04a0*/  FADD R28, -R18.reuse, R15 ;  /* 0x0000000f121c7221 */ /* 0x042fe20000000100 */
[----:B---3--:R-:W-:Y:S01]  /*04b0*/  FMUL R5, R5, R24 ;  /* 0x0000001805057220 */ /* 0x008fe20000400000 */
[----:B------:R-:W-:-:S02]  /*04c0*/  FADD R24, -R18, R13 ;  /* 0x0000000d12187221 */ /* 0x000fc40000000100 */
[----:B------:R-:W0:Y:S01]  /*04d0*/  LDC.64 R18, c[0x0][0x240] ;  /* 0x00009000ff127b82 */ /* 0x000e220000000a00 */
[C---:B------:R-:W-:Y:S01]  /*04e0*/  FMUL R27, R21.reuse, R22 ;  /* 0x00000016151b7220 */ /* 0x040fe20000400000 */
[C---:B------:R-:W-:Y:S01]  /*04f0*/  FMUL R24, R21.reuse, R24 ;  /* 0x0000001815187220 */ /* 0x040fe20000400000 */
[C---:B------:R-:W-:Y:S01]  /*0500*/  FMUL R23, R21.reuse, R26 ;  /* 0x0000001a15177220 */ /* 0x040fe20000400000 */
[----:B------:R-:W-:Y:S01]  /*0510*/  FMUL R25, R21, R28 ;  /* 0x0000001c15197220 */ /* 0x000fe20000400000 */
[--C-:B-----5:R-:W-:Y:S01]  /*0520*/  FADD R9, R9, R16.reuse ;  /* 0x0000001009097221 */ /* 0x120fe20000000000 */
[--C-:B------:R-:W-:Y:S01]  /*0530*/  FADD R8, R8, R16.reuse ;  /* 0x0000001008087221 */ /* 0x100fe20000000000 */
[--C-:B------:R-:W-:Y:S01]  /*0540*/  FADD R10, R10, R16.reuse ;  /* 0x000000100a0a7221 */ /* 0x100fe20000000000 */
[----:B------:R-:W-:Y:S01]  /*0550*/  FADD R11, R11, R16 ;  /* 0x000000100b0b7221 */ /* 0x000fe20000000000 */
[C-C-:B------:R-:W-:Y:S01]  /*0560*/  FFMA R22, R17.reuse, R24, R20.reuse ;  /* 0x0000001811167223 */ /* 0x140fe20000000014 */
[C-C-:B------:R-:W-:Y:S01]  /*0570*/  FFMA R21, R17.reuse, R27, R20.reuse ;  /* 0x0000001b11157223 */ /* 0x140fe20000000014 */
[C-C-:B------:R-:W-:Y:S01]  /*0580*/  FFMA R23, R17.reuse, R23, R20.reuse ;  /* 0x0000001711177223 */ /* 0x140fe20000000014 */
[----:B------:R-:W-:Y:S01]  /*0590*/  FFMA R17, R17, R25, R20 ;  /* 0x0000001911117223 */ /* 0x000fe20000000014 */
[C---:B------:R-:W-:Y:S01]  /*05a0*/  FADD R20, -R2.reuse, R9 ;  /* 0x0000000902147221 */ /* 0x040fe20000000100 */
[C---:B------:R-:W-:Y:S01]  /*05b0*/  FADD R16, -R2.reuse, R8 ;  /* 0x0000000802107221 */ /* 0x040fe20000000100 */
[C---:B------:R-:W-:Y:S01]  /*05c0*/  FADD R24, -R2.reuse, R10 ;  /* 0x0000000a02187221 */ /* 0x040fe20000000100 */
[----:B------:R-:W-:Y:S01]  /*05d0*/  FADD R2, -R2, R11 ;  /* 0x0000000b02027221 */ /* 0x000fe20000000100 */
[C---:B------:R-:W-:Y:S01]  /*05e0*/  FMUL R20, R5.reuse, R20 ;  /* 0x0000001405147220 */ /* 0x040fe20000400000 */
[C---:B------:R-:W-:Y:S01]  /*05f0*/  FMUL R29, R5.reuse, R16 ;  /* 0x00000010051d7220 */ /* 0x040fe20000400000 */
[C---:B------:R-:W-:Y:S01]  /*0600*/  FMUL R27, R5.reuse, R24 ;  /* 0x00000018051b7220 */ /* 0x040fe20000400000 */
[----:B------:R-:W-:Y:S01]  /*0610*/  FMUL R25, R5, R2 ;  /* 0x0000000205197220 */ /* 0x000fe20000400000 */
[C-C-:B------:R-:W-:Y:S01]  /*0620*/  FFMA R5, R3.reuse, R20, R4.reuse ;  /* 0x0000001403057223 */ /* 0x140fe20000000004 */
[C-C-:B------:R-:W-:Y:S01]  /*0630*/  FFMA R20, R3.reuse, R29, R4.reuse ;  /* 0x0000001d03147223 */ /* 0x140fe20000000004 */
[C-C-:B------:R-:W-:Y:S01]  /*0640*/  FFMA R24, R3.reuse, R27, R4.reuse ;  /* 0x0000001b03187223 */ /* 0x140fe20000000004 */
[----:B------:R-:W-:Y:S01]  /*0650*/  FFMA R25, R3, R25, R4 ;  /* 0x0000001903197223 */ /* 0x000fe20000000004 */
[----:B------:R-:W-:Y:S01]  /*0660*/  FSETP.GEU.AND P6, PT, R17, RZ, PT ;  /* 0x000000ff1100720b */ /* 0x000fe20003fce000 */
[----:B0-----:R-:W-:Y:S01]  /*0670*/  IMAD.WIDE R2, R0, 0x4, R18 ;  /* 0x0000000400027825 */ /* 0x001fe200078e0212 */
[----:B------:R-:W-:-:S02]  /*0680*/  FSETP.GEU.AND P0, PT, R23, RZ, PT ;  /* 0x000000ff1700720b */ /* 0x000fc40003f0e000 */
[----:B------:R-:W-:Y:S02]  /*0690*/  FSETP.GEU.AND P1, PT, R22, RZ, PT ;  /* 0x000000ff1600720b */ /* 0x000fe40003f2e000 */
[----:B------:R-:W-:Y:S02]  /*06a0*/  FSETP.GEU.AND P2, PT, R21, RZ, PT ;  /* 0x000000ff1500720b */ /* 0x000fe40003f4e000 */
[----:B------:R-:W-:Y:S02]  /*06b0*/  SEL R19, R17, RZ, P6 ;  /* 0x000000ff11137207 */ /* 0x000fe40003000000 */
[----:B------:R-:W-:Y:S02]  /*06c0*/  FSETP.GEU.AND P3, PT, R25, RZ, PT ;  /* 0x000000ff1900720b */ /* 0x000fe40003f6e000 */
[----:B------:R-:W-:Y:S02]  /*06d0*/  FSETP.GEU.AND P4, PT, R24, RZ, PT ;  /* 0x000000ff1800720b */ /* 0x000fe40003f8e000 */
[----:B------:R-:W-:-:S02]  /*06e0*/  FSETP.GEU.AND P5, PT, R5, RZ, PT ;  /* 0x000000ff0500720b */ /* 0x000fc40003fae000 */
[----:B------:R-:W-:Y:S02]  /*06f0*/  FSETP.GEU.AND P6, PT, R20, RZ, PT ;  /* 0x000000ff1400720b */ /* 0x000fe40003fce000 */
[----:B------:R-:W-:Y:S02]  /*0700*/  SEL R18, R23, RZ, P0 ;  /* 0x000000ff17127207 */ /* 0x000fe40000000000 */
[----:B------:R-:W-:Y:S02]  /*0710*/  SEL R17, R22, RZ, P1 ;  /* 0x000000ff16117207 */ /* 0x000fe40000800000 */
[----:B------:R-:W-:Y:S02]  /*0720*/  SEL R16, R21, RZ, P2 ;  /* 0x000000ff15107207 */ /* 0x000fe40001000000 */
[----:B------:R-:W-:Y:S02]  /*0730*/  SEL R23, R25, RZ, P3 ;  /* 0x000000ff19177207 */ /* 0x000fe40001800000 */
[----:B------:R-:W-:-:S02]  /*0740*/  SEL R22, R24, RZ, P4 ;  /* 0x000000ff18167207 */ /* 0x000fc40002000000 */
[----:B------:R-:W-:Y:S02]  /*0750*/  SEL R21, R5, RZ, P5 ;  /* 0x000000ff05157207 */ /* 0x000fe40002800000 */
[----:B------:R-:W-:Y:S01]  /*0760*/  SEL R20, R20, RZ, P6 ;  /* 0x000000ff14147207 */ /* 0x000fe20003000000 */
[----:B------:R-:W-:Y:S04]  /*0770*/  STG.E.128 desc[UR4][R6.64], R12 ;  /* 0x0000000c06007986 */ /* 0x000fe8000c101d04 */
[----:B------:R-:W-:Y:S04]  /*0780*/  STG.E.128 desc[UR4][R6.64+0x800], R8 ;  /* 0x0008000806007986 */ /* 0x000fe8000c101d04 */
[----:B------:R-:W-:Y:S04]  /*0790*/  STG.E.128 desc[UR4][R2.64], R16 ;  /* 0x0000001002007986 */ /* 0x000fe8000c101d04 */
[----:B------:R-:W-:Y:S01]  /*07a0*/  STG.E.128 desc[UR4][R2.64+0x800], R20 ;  /* 0x0008001402007986 */ /* 0x000fe2000c101d04 */
[----:B------:R-:W-:Y:S05]  /*07b0*/  EXIT ;  /* 0x000000000000794d */ /* 0x000fea0003800000 */
.L_x_0:
[----:B------:R-:W-:-:S00]  /*07c0*/  BRA `(.L_x_0) ;  /* 0xfffffffc00fc7947 */ /* 0x000fc0000383ffff */
[----:B------:R-:W-:-:S00]  /*07d0*/  NOP ;  /* 0x0000000000007918 */ /* 0x000fc00000000000 */
        /* <DEDUP_REMOVED lines=10> */
.L_x_1:


//--------------------- .nv.global.init           --------------------------
	.section	.nv.global.init,"aw",@progbits
.nv.global.init:
	.type		_$_str,@object
	.size		_$_str,(_$_str_$_2 - _$_str)
_$_str:
        /*0000*/ 	.byte	0x5f, 0x5f, 0x43, 0x55, 0x44, 0x41, 0x5f, 0x46, 0x54, 0x5a, 0x00
	.type		_$_str_$_2,@object
	.size		_$_str_$_2,(.L_1 - _$_str_$_2)
_$_str_$_2:
        /*000b*/ 	.byte	0x5f, 0x5f, 0x43, 0x55, 0x44, 0x41, 0x5f, 0x50, 0x52, 0x45, 0x43, 0x5f, 0x53, 0x51, 0x52, 0x54
        /*001b*/ 	.byte	0x00
.L_1:


//--------------------- .nv.constant0.triton_poi_fused__native_batch_norm_legit_no_training_convolution_relu_45 --------------------------
	.section	.nv.constant0.triton_poi_fused__native_batch_norm_legit_no_training_convolution_relu_45,"a",@progbits
	.sectionflags	@""
	.align	4
.nv.constant0.triton_poi_fused__native_batch_norm_legit_no_training_convolution_relu_45:
	.zero		588
